	.headerflags	@"EF_CUDA_TEXMODE_UNIFIED EF_CUDA_64BIT_ADDRESS EF_CUDA_ACCELERATORS EF_CUDA_SM90 EF_CUDA_VIRTUAL_SM(EF_CUDA_SM90)"
	.elftype	@"ET_EXEC"


//--------------------- .nv.info                  --------------------------
	.section	.nv.info,"",@"SHT_CUDA_INFO"
	.align	4


	//----- nvinfo : EIATTR_REGCOUNT
	.align		4
        /*0000*/ 	.byte	0x04, 0x2f
        /*0002*/ 	.short	(.L_1 - .L_0)
	.align		4
.L_0:
        /*0004*/ 	.word	index@(triton_poi_fused_mul_2)
        /*0008*/ 	.word	0x0000000d


	//----- nvinfo : EIATTR_MIN_STACK_SIZE
	.align		4
.L_1:
        /*000c*/ 	.byte	0x04, 0x12
        /*000e*/ 	.short	(.L_3 - .L_2)
	.align		4
.L_2:
        /*0010*/ 	.word	index@(triton_poi_fused_mul_2)
        /*0014*/ 	.word	0x00000000


	//----- nvinfo : EIATTR_FRAME_SIZE
	.align		4
.L_3:
        /*0018*/ 	.byte	0x04, 0x11
        /*001a*/ 	.short	(.L_5 - .L_4)
	.align		4
.L_4:
        /*001c*/ 	.word	index@(triton_poi_fused_mul_2)
        /*0020*/ 	.word	0x00000000


	//----- nvinfo : EIATTR_MIN_STACK_SIZE
	.align		4
.L_5:
        /*0024*/ 	.byte	0x04, 0x12
        /*0026*/ 	.short	(.L_7 - .L_6)
	.align		4
.L_6:
        /*0028*/ 	.word	index@(triton_poi_fused_mul_2)
        /*002c*/ 	.word	0x00000000
.L_7:


//--------------------- .nv.info.triton_poi_fused_mul_2 --------------------------
	.section	.nv.info.triton_poi_fused_mul_2,"",@"SHT_CUDA_INFO"
	.sectionflags	@""
	.align	4


	//----- nvinfo : EIATTR_CUDA_API_VERSION
	.align		4
        /*0000*/ 	.byte	0x04, 0x37
        /*0002*/ 	.short	(.L_9 - .L_8)
.L_8:
        /*0004*/ 	.word	0x0000007c


	//----- nvinfo : EIATTR_KPARAM_INFO
	.align		4
.L_9:
        /*0008*/ 	.byte	0x04, 0x17
        /*000a*/ 	.short	(.L_11 - .L_10)
.L_10:
        /*000c*/ 	.word	0x00000000
        /*0010*/ 	.short	0x0002
        /*0012*/ 	.short	0x0010
        /*0014*/ 	.byte	0x00, 0xf0, 0x11, 0x00


	//----- nvinfo : EIATTR_KPARAM_INFO
	.align		4
.L_11:
        /*0018*/ 	.byte	0x04, 0x17
        /*001a*/ 	.short	(.L_13 - .L_12)
.L_12:
        /*001c*/ 	.word	0x00000000
        /*0020*/ 	.short	0x0001
        /*0022*/ 	.short	0x0008
        /*0024*/ 	.byte	0x00, 0xf4, 0x21, 0x00


	//----- nvinfo : EIATTR_KPARAM_INFO
	.align		4
.L_13:
        /*0028*/ 	.byte	0x04, 0x17
        /*002a*/ 	.short	(.L_15 - .L_14)
.L_14:
        /*002c*/ 	.word	0x00000000
        /*0030*/ 	.short	0x0000
        /*0032*/ 	.short	0x0000
        /*0034*/ 	.byte	0x00, 0xf4, 0x21, 0x00


	//----- nvinfo : EIATTR_SPARSE_MMA_MASK
	.align		4
.L_15:
        /*0038*/ 	.byte	0x03, 0x50
        /*003a*/ 	.short	0x0000


	//----- nvinfo : EIATTR_MAXREG_COUNT
	.align		4
        /*003c*/ 	.byte	0x03, 0x1b
        /*003e*/ 	.short	0x00ff


	//----- nvinfo : EIATTR_EXIT_INSTR_OFFSETS
	.align		4
        /*0040*/ 	.byte	0x04, 0x1c
        /*0042*/ 	.short	(.L_17 - .L_16)


	//   ....[0]....
.L_16:
        /*0044*/ 	.word	0x00000420


	//   ....[1]....
        /*0048*/ 	.word	0x00000460


	//----- nvinfo : EIATTR_REQNTID
	.align		4
.L_17:
        /*004c*/ 	.byte	0x04, 0x10
        /*004e*/ 	.short	(.L_19 - .L_18)
.L_18:
        /*0050*/ 	.word	0x00000020
        /*0054*/ 	.word	0x00000001
        /*0058*/ 	.word	0x00000001


	//----- nvinfo : EIATTR_CBANK_PARAM_SIZE
	.align		4
.L_19:
        /*005c*/ 	.byte	0x03, 0x19
        /*005e*/ 	.short	0x0014


	//----- nvinfo : EIATTR_PARAM_CBANK
	.align		4
        /*0060*/ 	.byte	0x04, 0x0a
        /*0062*/ 	.short	(.L_21 - .L_20)
	.align		4
.L_20:
        /*0064*/ 	.word	index@(.nv.constant0.triton_poi_fused_mul_2)
        /*0068*/ 	.short	0x0210
        /*006a*/ 	.short	0x0014


	//----- nvinfo : EIATTR_SW_WAR
	.align		4
.L_21:
        /*006c*/ 	.byte	0x04, 0x36
        /*006e*/ 	.short	(.L_23 - .L_22)
.L_22:
        /*0070*/ 	.word	0x00000008
.L_23:


//--------------------- .nv.callgraph             --------------------------
	.section	.nv.callgraph,"",@"SHT_CUDA_CALLGRAPH"
	.align	4
	.sectionentsize	8
	.align		4
        /*0000*/ 	.word	0x00000000
	.align		4
        /*0004*/ 	.word	0xffffffff
	.align		4
        /*0008*/ 	.word	0x00000000
	.align		4
        /*000c*/ 	.word	0xfffffffe
	.align		4
        /*0010*/ 	.word	0x00000000
	.align		4
        /*0014*/ 	.word	0xfffffffd
	.align		4
        /*0018*/ 	.word	0x00000000
	.align		4
        /*001c*/ 	.word	0xfffffffc


//--------------------- .text.triton_poi_fused_mul_2 --------------------------
	.section	.text.triton_poi_fused_mul_2,"ax",@progbits
	.align	128
        .global         triton_poi_fused_mul_2
        .type           triton_poi_fused_mul_2,@function
        .size           triton_poi_fused_mul_2,(.L_x_1 - triton_poi_fused_mul_2)
        .other          triton_poi_fused_mul_2,@"STO_CUDA_ENTRY STV_DEFAULT"
triton_poi_fused_mul_2:
.text.triton_poi_fused_mul_2:
[----:B------:R-:W0:Y:S02]  /*0000*/  LDC R1, c[0x0][0x28] ;  /* 0x00000a00ff017b82 */ /* 0x000e240000000800 */
[----:B------:R-:W1:Y:S01]  /*0010*/  S2R R3, SR_TID.X ;  /* 0x0000000000037919 */ /* 0x000e620000002100 */
[----:B------:R-:W-:Y:S01]  /*0020*/  ULDC.64 UR4, c[0x0][0x208] ;  /* 0x0000820000047ab9 */ /* 0x000fe20000000a00 */
[----:B------:R-:W2:Y:S01]  /*0030*/  S2R R2, SR_CTAID.X ;  /* 0x0000000000027919 */ /* 0x000ea20000002500 */
[----:B-1----:R-:W-:Y:S02]  /*0040*/  IMAD.SHL.U32 R3, R3, 0x2, RZ ;  /* 0x0000000203037824 */ /* 0x002fe400078e00ff */
[----:B--2---:R-:W-:Y:S01]  /*0050*/  IMAD.SHL.U32 R0, R2, 0x40, RZ ;  /* 0x0000004002007824 */ /* 0x004fe200078e00ff */
[----:B------:R-:W-:-:S04]  /*0060*/  SHF.R.S32.HI R5, RZ, 0x19, R2 ;  /* 0x00000019ff057819 */ /* 0x000fc80000011402 */
[----:B------:R-:W-:Y:S02]  /*0070*/  LOP3.LUT R2, R0, 0xe, R3, 0xf8, !PT ;  /* 0x0000000e00027812 */ /* 0x000fe400078ef803 */
[----:B------:R-:W-:Y:S02]  /*0080*/  LOP3.LUT R0, R0, 0x3e, R3, 0xf8, !PT ;  /* 0x0000003e00007812 */ /* 0x000fe400078ef803 */
[----:B------:R-:W-:Y:S02]  /*0090*/  SGXT R5, R5, 0x1 ;  /* 0x000000010505781a */ /* 0x000fe40000000200 */
[----:B------:R-:W-:Y:S02]  /*00a0*/  LOP3.LUT R2, R2, 0x1, RZ, 0xfc, !PT ;  /* 0x0000000102027812 */ /* 0x000fe400078efcff */
[----:B------:R-:W-:Y:S02]  /*00b0*/  SHF.R.S32.HI R3, RZ, 0x1f, R0 ;  /* 0x0000001fff037819 */ /* 0x000fe40000011400 */
[----:B------:R-:W-:-:S02]  /*00c0*/  LEA.HI R5, R5, R2, RZ, 0x4 ;  /* 0x0000000205057211 */ /* 0x000fc400078f20ff */
[----:B------:R-:W-:Y:S02]  /*00d0*/  LEA.HI R3, R3, R0, RZ, 0x4 ;  /* 0x0000000003037211 */ /* 0x000fe400078f20ff */
[----:B------:R-:W-:Y:S02]  /*00e0*/  LOP3.LUT R7, R5, 0xffffffd0, RZ, 0xc0, !PT ;  /* 0xffffffd005077812 */ /* 0x000fe400078ec0ff */
[----:B------:R-:W-:Y:S02]  /*00f0*/  LOP3.LUT R5, R3, 0xfff0, RZ, 0xc0, !PT ;  /* 0x0000fff003057812 */ /* 0x000fe400078ec0ff */
[----:B------:R-:W-:Y:S01]  /*0100*/  SHF.R.U32.HI R3, RZ, 0x4, R3 ;  /* 0x00000004ff037819 */ /* 0x000fe20000011603 */
[----:B------:R-:W-:Y:S01]  /*0110*/  IMAD.IADD R7, R2, 0x1, -R7 ;  /* 0x0000000102077824 */ /* 0x000fe200078e0a07 */
[C---:B------:R-:W-:Y:S01]  /*0120*/  ISETP.GE.AND P0, PT, R0.reuse, 0x40, PT ;  /* 0x000000400000780c */ /* 0x040fe20003f06270 */
[----:B------:R-:W-:-:S03]  /*0130*/  IMAD.IADD R5, R0, 0x1, -R5 ;  /* 0x0000000100057824 */ /* 0x000fc600078e0a05 */
[----:B------:R-:W-:Y:S02]  /*0140*/  PRMT R4, R7, 0x8880, RZ ;  /* 0x0000888007047816 */ /* 0x000fe400000000ff */
[----:B------:R-:W-:Y:S02]  /*0150*/  PRMT R2, R5, 0x8880, RZ ;  /* 0x0000888005027816 */ /* 0x000fe400000000ff */
[----:B------:R-:W-:Y:S02]  /*0160*/  PRMT R4, R4, 0x7710, RZ ;  /* 0x0000771004047816 */ /* 0x000fe400000000ff */
[----:B------:R-:W-:Y:S02]  /*0170*/  PRMT R2, R2, 0x7710, RZ ;  /* 0x0000771002027816 */ /* 0x000fe400000000ff */
[----:B------:R-:W-:Y:S02]  /*0180*/  SHF.R.U32.HI R4, RZ, 0xd, R4 ;  /* 0x0000000dff047819 */ /* 0x000fe40000011604 */
[----:B------:R-:W-:-:S02]  /*0190*/  SHF.R.U32.HI R2, RZ, 0xd, R2 ;  /* 0x0000000dff027819 */ /* 0x000fc40000011602 */
[----:B------:R-:W-:Y:S02]  /*01a0*/  LOP3.LUT R4, R4, 0x3, RZ, 0xc0, !PT ;  /* 0x0000000304047812 */ /* 0x000fe400078ec0ff */
[----:B------:R-:W-:-:S03]  /*01b0*/  LOP3.LUT R2, R2, 0x3, RZ, 0xc0, !PT ;  /* 0x0000000302027812 */ /* 0x000fc600078ec0ff */
[----:B------:R-:W-:Y:S02]  /*01c0*/  IMAD.IADD R4, R7, 0x1, R4 ;  /* 0x0000000107047824 */ /* 0x000fe400078e0204 */
[----:B------:R-:W-:-:S03]  /*01d0*/  IMAD.IADD R2, R5, 0x1, R2 ;  /* 0x0000000105027824 */ /* 0x000fc600078e0202 */
[----:B------:R-:W-:Y:S02]  /*01e0*/  LOP3.LUT R4, R4, 0xfc, RZ, 0xc0, !PT ;  /* 0x000000fc04047812 */ /* 0x000fe400078ec0ff */
[----:B------:R-:W-:Y:S02]  /*01f0*/  LOP3.LUT R2, R2, 0xfc, RZ, 0xc0, !PT ;  /* 0x000000fc02027812 */ /* 0x000fe400078ec0ff */
[--C-:B------:R-:W-:Y:S01]  /*0200*/  SHF.R.U32.HI R6, RZ, 0x2, R4.reuse ;  /* 0x00000002ff067819 */ /* 0x100fe20000011604 */
[----:B------:R-:W-:Y:S02]  /*0210*/  IMAD.MOV R8, RZ, RZ, -R4 ;  /* 0x000000ffff087224 */ /* 0x000fe400078e0a04 */
[--C-:B------:R-:W-:Y:S01]  /*0220*/  IMAD.MOV R4, RZ, RZ, -R2.reuse ;  /* 0x000000ffff047224 */ /* 0x100fe200078e0a02 */
[----:B------:R-:W-:Y:S02]  /*0230*/  SHF.R.U32.HI R2, RZ, 0x2, R2 ;  /* 0x00000002ff027819 */ /* 0x000fe40000011602 */
[----:B------:R-:W-:-:S02]  /*0240*/  PRMT R8, R8, 0x7710, RZ ;  /* 0x0000771008087816 */ /* 0x000fc400000000ff */
[----:B------:R-:W-:Y:S02]  /*0250*/  PRMT R4, R4, 0x7710, RZ ;  /* 0x0000771004047816 */ /* 0x000fe400000000ff */
[----:B------:R-:W-:Y:S01]  /*0260*/  PRMT R9, R2, 0x9910, RZ ;  /* 0x0000991002097816 */ /* 0x000fe200000000ff */
[----:B------:R-:W-:Y:S01]  /*0270*/  IMAD.IADD R8, R7, 0x1, R8 ;  /* 0x0000000107087824 */ /* 0x000fe200078e0208 */
[----:B------:R-:W-:Y:S01]  /*0280*/  PRMT R6, R6, 0x9910, RZ ;  /* 0x0000991006067816 */ /* 0x000fe200000000ff */
[----:B------:R-:W-:Y:S02]  /*0290*/  IMAD.IADD R2, R5, 0x1, R4 ;  /* 0x0000000105027824 */ /* 0x000fe400078e0204 */
[----:B------:R-:W1:Y:S01]  /*02a0*/  LDC.64 R4, c[0x0][0x210] ;  /* 0x00008400ff047b82 */ /* 0x000e620000000a00 */
[----:B------:R-:W-:Y:S01]  /*02b0*/  LOP3.LUT R8, R8, 0xffff, RZ, 0xc0, !PT ;  /* 0x0000ffff08087812 */ /* 0x000fe200078ec0ff */
[----:B------:R-:W-:Y:S01]  /*02c0*/  IMAD R6, R6, 0xc, RZ ;  /* 0x0000000c06067824 */ /* 0x000fe200078e02ff */
[----:B------:R-:W-:Y:S01]  /*02d0*/  LOP3.LUT R7, R2, 0xffff, RZ, 0xc0, !PT ;  /* 0x0000ffff02077812 */ /* 0x000fe200078ec0ff */
[----:B------:R-:W-:Y:S01]  /*02e0*/  IMAD R2, R9, 0xc, RZ ;  /* 0x0000000c09027824 */ /* 0x000fe200078e02ff */
[----:B------:R-:W-:-:S02]  /*02f0*/  PRMT R10, R8, 0x8880, RZ ;  /* 0x00008880080a7816 */ /* 0x000fc400000000ff */
[----:B------:R-:W-:Y:S02]  /*0300*/  PRMT R7, R7, 0x8880, RZ ;  /* 0x0000888007077816 */ /* 0x000fe400000000ff */
[----:B------:R-:W-:Y:S01]  /*0310*/  LOP3.LUT R6, R6, 0xffff, RZ, 0xc0, !PT ;  /* 0x0000ffff06067812 */ /* 0x000fe200078ec0ff */
[C---:B------:R-:W-:Y:S01]  /*0320*/  IMAD R10, R3.reuse, 0x30, R10 ;  /* 0x00000030030a7824 */ /* 0x040fe200078e020a */
[----:B------:R-:W-:Y:S01]  /*0330*/  LOP3.LUT R2, R2, 0xffff, RZ, 0xc0, !PT ;  /* 0x0000ffff02027812 */ /* 0x000fe200078ec0ff */
[----:B------:R-:W-:Y:S01]  /*0340*/  IMAD.MOV.U32 R8, RZ, RZ, R7 ;  /* 0x000000ffff087224 */ /* 0x000fe200078e0007 */
[----:B------:R-:W-:Y:S02]  /*0350*/  PRMT R6, R6, 0x8880, RZ ;  /* 0x0000888006067816 */ /* 0x000fe400000000ff */
[----:B------:R-:W-:Y:S01]  /*0360*/  PRMT R2, R2, 0x8880, RZ ;  /* 0x0000888002027816 */ /* 0x000fe200000000ff */
[----:B------:R-:W-:Y:S02]  /*0370*/  IMAD R7, R3, 0x30, R8 ;  /* 0x0000003003077824 */ /* 0x000fe400078e0208 */
[----:B------:R-:W-:-:S02]  /*0380*/  IMAD.MOV.U32 R3, RZ, RZ, R6 ;  /* 0x000000ffff037224 */ /* 0x000fc400078e0006 */
[----:B------:R-:W-:Y:S02]  /*0390*/  IMAD.IADD R7, R2, 0x1, R7 ;  /* 0x0000000102077824 */ /* 0x000fe400078e0207 */
[----:B------:R-:W-:Y:S02]  /*03a0*/  IMAD.IADD R9, R3, 0x1, R10 ;  /* 0x0000000103097824 */ /* 0x000fe400078e020a */
[--C-:B-1----:R-:W-:Y:S02]  /*03b0*/  IMAD.WIDE R2, R7, 0x4, R4.reuse ;  /* 0x0000000407027825 */ /* 0x102fe400078e0204 */
[----:B------:R-:W1:Y:S02]  /*03c0*/  LDC.64 R6, c[0x0][0x218] ;  /* 0x00008600ff067b82 */ /* 0x000e640000000a00 */
[----:B------:R-:W-:Y:S01]  /*03d0*/  IMAD.WIDE R4, R9, 0x4, R4 ;  /* 0x0000000409047825 */ /* 0x000fe200078e0204 */
[----:B------:R-:W-:-:S06]  /*03e0*/  CS2R R8, SRZ ;  /* 0x0000000000087805 */ /* 0x000fcc000001ff00 */
[----:B------:R2:W5:Y:S04]  /*03f0*/  @!P0 LDG.E R8, desc[UR4][R2.64] ;  /* 0x0000000402088981 */ /* 0x000568000c1e1900 */
[----:B------:R2:W5:Y:S01]  /*0400*/  @!P0 LDG.E R9, desc[UR4][R4.64] ;  /* 0x0000000404098981 */ /* 0x000562000c1e1900 */
[----:B-1----:R-:W-:Y:S01]  /*0410*/  IMAD.WIDE R6, R0, 0x4, R6 ;  /* 0x0000000400067825 */ /* 0x002fe200078e0206 */
[----:B--2---:R-:W-:Y:S06]  /*0420*/  @P0 EXIT ;  /* 0x000000000000094d */ /* 0x004fec0003800000 */
[----:B-----5:R-:W-:Y:S01]  /*0430*/  FMUL R8, R8, 0.70710676908493041992 ;  /* 0x3f3504f308087820 */ /* 0x020fe20000400000 */
[----:B------:R-:W-:-:S05]  /*0440*/  FMUL R9, R9, 0.70710676908493041992 ;  /* 0x3f3504f309097820 */ /* 0x000fca0000400000 */
[----:B------:R-:W-:Y:S01]  /*0450*/  STG.E.64 desc[UR4][R6.64], R8 ;  /* 0x0000000806007986 */ /* 0x000fe2000c101b04 */
[----:B------:R-:W-:Y:S05]  /*0460*/  EXIT ;  /* 0x000000000000794d */ /* 0x000fea0003800000 */
.L_x_0:
[----:B------:R-:W-:-:S00]  /*0470*/  BRA `(.L_x_0) ;  /* 0xfffffffc00fc7947 */ /* 0x000fc0000383ffff */
[----:B------:R-:W-:-:S00]  /*0480*/  NOP ;  /* 0x0000000000007918 */ /* 0x000fc00000000000 */
[----:B------:R-:W-:-:S00]  /*0490*/  NOP ;  /* 0x0000000000007918 */ /* 0x000fc00000000000 */
[----:B------:R-:W-:-:S00]  /*04a0*/  NOP ;  /* 0x0000000000007918 */ /* 0x000fc00000000000 */
[----:B------:R-:W-:-:S00]  /*04b0*/  NOP ;  /* 0x0000000000007918 */ /* 0x000fc00000000000 */
[----:B------:R-:W-:-:S00]  /*04c0*/  NOP ;  /* 0x0000000000007918 */ /* 0x000fc00000000000 */
[----:B------:R-:W-:-:S00]  /*04d0*/  NOP ;  /* 0x0000000000007918 */ /* 0x000fc00000000000 */
[----:B------:R-:W-:-:S00]  /*04e0*/  NOP ;  /* 0x0000000000007918 */ /* 0x000fc00000000000 */
[----:B------:R-:W-:-:S00]  /*04f0*/  NOP ;  /* 0x0000000000007918 */ /* 0x000fc00000000000 */
.L_x_1:


//--------------------- .nv.constant0.triton_poi_fused_mul_2 --------------------------
	.section	.nv.constant0.triton_poi_fused_mul_2,"a",@progbits
	.sectionflags	@""
	.align	4
.nv.constant0.triton_poi_fused_mul_2:
	.zero		548
